//
// Generated by NVIDIA NVVM Compiler
//
// Compiler Build ID: CL-36424714
// Cuda compilation tools, release 13.0, V13.0.88
// Based on NVVM 20.0.0
//

.version 9.0
.target sm_100
.address_size 64

	// .globl	_ZN3cub18CUB_300001_SM_10006detail11EmptyKernelIvEEvv
.global .align 1 .b8 _ZN41_INTERNAL_5f8ba0fa_4_k_cu_c0df0927_1312014cuda3std3__45__cpo5beginE[1];
.global .align 1 .b8 _ZN41_INTERNAL_5f8ba0fa_4_k_cu_c0df0927_1312014cuda3std3__45__cpo3endE[1];
.global .align 1 .b8 _ZN41_INTERNAL_5f8ba0fa_4_k_cu_c0df0927_1312014cuda3std3__45__cpo6cbeginE[1];
.global .align 1 .b8 _ZN41_INTERNAL_5f8ba0fa_4_k_cu_c0df0927_1312014cuda3std3__45__cpo4cendE[1];
.global .align 1 .b8 _ZN41_INTERNAL_5f8ba0fa_4_k_cu_c0df0927_1312014cuda3std3__45__cpo6rbeginE[1];
.global .align 1 .b8 _ZN41_INTERNAL_5f8ba0fa_4_k_cu_c0df0927_1312014cuda3std3__45__cpo4rendE[1];
.global .align 1 .b8 _ZN41_INTERNAL_5f8ba0fa_4_k_cu_c0df0927_1312014cuda3std3__45__cpo7crbeginE[1];
.global .align 1 .b8 _ZN41_INTERNAL_5f8ba0fa_4_k_cu_c0df0927_1312014cuda3std3__45__cpo5crendE[1];
.global .align 1 .b8 _ZN41_INTERNAL_5f8ba0fa_4_k_cu_c0df0927_1312014cuda3std3__443_GLOBAL__N__5f8ba0fa_4_k_cu_c0df0927_1312016ignoreE[1];
.global .align 1 .b8 _ZN41_INTERNAL_5f8ba0fa_4_k_cu_c0df0927_1312014cuda3std3__419piecewise_constructE[1];
.global .align 1 .b8 _ZN41_INTERNAL_5f8ba0fa_4_k_cu_c0df0927_1312014cuda3std3__48in_placeE[1];
.global .align 1 .b8 _ZN41_INTERNAL_5f8ba0fa_4_k_cu_c0df0927_1312014cuda3std3__420unreachable_sentinelE[1];
.global .align 1 .b8 _ZN41_INTERNAL_5f8ba0fa_4_k_cu_c0df0927_1312014cuda3std3__47nulloptE[1];
.global .align 1 .b8 _ZN41_INTERNAL_5f8ba0fa_4_k_cu_c0df0927_1312014cuda3std3__48unexpectE[1];
.global .align 1 .b8 _ZN41_INTERNAL_5f8ba0fa_4_k_cu_c0df0927_1312014cuda3std6ranges3__45__cpo4swapE[1];
.global .align 1 .b8 _ZN41_INTERNAL_5f8ba0fa_4_k_cu_c0df0927_1312014cuda3std6ranges3__45__cpo9iter_moveE[1];
.global .align 1 .b8 _ZN41_INTERNAL_5f8ba0fa_4_k_cu_c0df0927_1312014cuda3std6ranges3__45__cpo5beginE[1];
.global .align 1 .b8 _ZN41_INTERNAL_5f8ba0fa_4_k_cu_c0df0927_1312014cuda3std6ranges3__45__cpo3endE[1];
.global .align 1 .b8 _ZN41_INTERNAL_5f8ba0fa_4_k_cu_c0df0927_1312014cuda3std6ranges3__45__cpo6cbeginE[1];
.global .align 1 .b8 _ZN41_INTERNAL_5f8ba0fa_4_k_cu_c0df0927_1312014cuda3std6ranges3__45__cpo4cendE[1];
.global .align 1 .b8 _ZN41_INTERNAL_5f8ba0fa_4_k_cu_c0df0927_1312014cuda3std6ranges3__45__cpo7advanceE[1];
.global .align 1 .b8 _ZN41_INTERNAL_5f8ba0fa_4_k_cu_c0df0927_1312014cuda3std6ranges3__45__cpo9iter_swapE[1];
.global .align 1 .b8 _ZN41_INTERNAL_5f8ba0fa_4_k_cu_c0df0927_1312014cuda3std6ranges3__45__cpo4nextE[1];
.global .align 1 .b8 _ZN41_INTERNAL_5f8ba0fa_4_k_cu_c0df0927_1312014cuda3std6ranges3__45__cpo4prevE[1];
.global .align 1 .b8 _ZN41_INTERNAL_5f8ba0fa_4_k_cu_c0df0927_1312014cuda3std6ranges3__45__cpo4dataE[1];
.global .align 1 .b8 _ZN41_INTERNAL_5f8ba0fa_4_k_cu_c0df0927_1312014cuda3std6ranges3__45__cpo5cdataE[1];
.global .align 1 .b8 _ZN41_INTERNAL_5f8ba0fa_4_k_cu_c0df0927_1312014cuda3std6ranges3__45__cpo4sizeE[1];
.global .align 1 .b8 _ZN41_INTERNAL_5f8ba0fa_4_k_cu_c0df0927_1312014cuda3std6ranges3__45__cpo5ssizeE[1];
.global .align 1 .b8 _ZN41_INTERNAL_5f8ba0fa_4_k_cu_c0df0927_1312014cuda3std6ranges3__45__cpo8distanceE[1];
.global .align 1 .b8 _ZN41_INTERNAL_5f8ba0fa_4_k_cu_c0df0927_1312016thrust24THRUST_300001_SM_1000_NS8cuda_cub3parE[1];
.global .align 1 .b8 _ZN41_INTERNAL_5f8ba0fa_4_k_cu_c0df0927_1312016thrust24THRUST_300001_SM_1000_NS8cuda_cub10par_nosyncE[1];
.global .align 1 .b8 _ZN41_INTERNAL_5f8ba0fa_4_k_cu_c0df0927_1312016thrust24THRUST_300001_SM_1000_NS6system6detail10sequential3seqE[1];
.global .align 1 .b8 _ZN41_INTERNAL_5f8ba0fa_4_k_cu_c0df0927_1312016thrust24THRUST_300001_SM_1000_NS12placeholders2_1E[1];
.global .align 1 .b8 _ZN41_INTERNAL_5f8ba0fa_4_k_cu_c0df0927_1312016thrust24THRUST_300001_SM_1000_NS12placeholders2_2E[1];
.global .align 1 .b8 _ZN41_INTERNAL_5f8ba0fa_4_k_cu_c0df0927_1312016thrust24THRUST_300001_SM_1000_NS12placeholders2_3E[1];
.global .align 1 .b8 _ZN41_INTERNAL_5f8ba0fa_4_k_cu_c0df0927_1312016thrust24THRUST_300001_SM_1000_NS12placeholders2_4E[1];
.global .align 1 .b8 _ZN41_INTERNAL_5f8ba0fa_4_k_cu_c0df0927_1312016thrust24THRUST_300001_SM_1000_NS12placeholders2_5E[1];
.global .align 1 .b8 _ZN41_INTERNAL_5f8ba0fa_4_k_cu_c0df0927_1312016thrust24THRUST_300001_SM_1000_NS12placeholders2_6E[1];
.global .align 1 .b8 _ZN41_INTERNAL_5f8ba0fa_4_k_cu_c0df0927_1312016thrust24THRUST_300001_SM_1000_NS12placeholders2_7E[1];
.global .align 1 .b8 _ZN41_INTERNAL_5f8ba0fa_4_k_cu_c0df0927_1312016thrust24THRUST_300001_SM_1000_NS12placeholders2_8E[1];
.global .align 1 .b8 _ZN41_INTERNAL_5f8ba0fa_4_k_cu_c0df0927_1312016thrust24THRUST_300001_SM_1000_NS12placeholders2_9E[1];
.global .align 1 .b8 _ZN41_INTERNAL_5f8ba0fa_4_k_cu_c0df0927_1312016thrust24THRUST_300001_SM_1000_NS12placeholders3_10E[1];
.global .align 1 .b8 _ZN41_INTERNAL_5f8ba0fa_4_k_cu_c0df0927_1312016thrust24THRUST_300001_SM_1000_NS3seqE[1];

.visible .entry _ZN3cub18CUB_300001_SM_10006detail11EmptyKernelIvEEvv()
{


	ret;

}


// ===== COMPILED SASS (sm_100) =====

	.target	sm_100

	.elftype	@"ET_EXEC"


//--------------------- .note.nv.tkinfo           --------------------------
	.section	.note.nv.tkinfo,"",@"SHT_NOTE"
	.sectionflags	@"SHF_NOTE_NV_TKINFO"
	.tkinfo
        /*0018*/ 	.word	0x00000002
        /*0030*/ 	.string	""
        /*0030*/ 	.string	"ptxas"
        /*0030*/ 	.string	"Cuda compilation tools, release 13.0, V13.0.88"
        /*0030*/ 	.string	"Build cuda_13.0.r13.0/compiler.36424714_0"
        /*0030*/ 	.string	"-arch sm_100 -m 64 "



//--------------------- .note.nv.cuinfo           --------------------------
	.section	.note.nv.cuinfo,"",@"SHT_NOTE"
	.sectionflags	@"SHF_NOTE_NV_CUINFO"
        /*0018*/ 	.short	0x0002
        /*001a*/ 	.short	0x0064
        /*001c*/ 	.short	0x0082
	.zero		2


//--------------------- .nv.info                  --------------------------
	.section	.nv.info,"",@"SHT_CUDA_INFO"
	.align	4


	//----- nvinfo : EIATTR_REGCOUNT
	.align		4
        /*0000*/ 	.byte	0x04, 0x2f
        /*0002*/ 	.short	(.L_44 - .L_43)
	.align		4
.L_43:
        /*0004*/ 	.word	index@(_ZN3cub18CUB_300001_SM_10006detail11EmptyKernelIvEEvv)
        /*0008*/ 	.word	0x00000004


	//----- nvinfo : EIATTR_FRAME_SIZE
	.align		4
.L_44:
        /*000c*/ 	.byte	0x04, 0x11
        /*000e*/ 	.short	(.L_46 - .L_45)
	.align		4
.L_45:
        /*0010*/ 	.word	index@(_ZN3cub18CUB_300001_SM_10006detail11EmptyKernelIvEEvv)
        /*0014*/ 	.word	0x00000000


	//----- nvinfo : EIATTR_MIN_STACK_SIZE
	.align		4
.L_46:
        /*0018*/ 	.byte	0x04, 0x12
        /*001a*/ 	.short	(.L_48 - .L_47)
	.align		4
.L_47:
        /*001c*/ 	.word	index@(_ZN3cub18CUB_300001_SM_10006detail11EmptyKernelIvEEvv)
        /*0020*/ 	.word	0x00000000
.L_48:


//--------------------- .nv.compat                --------------------------
	.section	.nv.compat,"",@"SHT_CUDA_COMPAT_INFO"
	.align	4
        /*0000*/ 	.byte	0x02, 0x09, 0x00, 0x00, 0x02, 0x02, 0x01, 0x00, 0x02, 0x05, 0x05, 0x00, 0x03, 0x07, 0x01, 0x01
        /*0010*/ 	.byte	0x02, 0x03, 0x00, 0x00, 0x02, 0x06, 0x01, 0x00, 0x04, 0x0b, 0x08, 0x00, 0x09, 0x00, 0x00, 0x00
        /*0020*/ 	.byte	0x00, 0x00, 0x00, 0x00


//--------------------- .nv.info._ZN3cub18CUB_300001_SM_10006detail11EmptyKernelIvEEvv --------------------------
	.section	.nv.info._ZN3cub18CUB_300001_SM_10006detail11EmptyKernelIvEEvv,"",@"SHT_CUDA_INFO"
	.sectionflags	@""
	.align	4


	//----- nvinfo : EIATTR_CUDA_API_VERSION
	.align		4
        /*0000*/ 	.byte	0x04, 0x37
        /*0002*/ 	.short	(.L_50 - .L_49)
.L_49:
        /*0004*/ 	.word	0x00000082


	//----- nvinfo : EIATTR_SPARSE_MMA_MASK
	.align		4
.L_50:
        /*0008*/ 	.byte	0x03, 0x50
        /*000a*/ 	.short	0x0000


	//----- nvinfo : EIATTR_MAXREG_COUNT
	.align		4
        /*000c*/ 	.byte	0x03, 0x1b
        /*000e*/ 	.short	0x00ff


	//----- nvinfo : EIATTR_MERCURY_ISA_VERSION
	.align		4
        /*0010*/ 	.byte	0x03, 0x5f
        /*0012*/ 	.short	0x0101


	//----- nvinfo : EIATTR_VRC_CTA_INIT_COUNT
	.align		4
        /*0014*/ 	.byte	0x02, 0x4a
	.zero		1
	.zero		1


	//----- nvinfo : EIATTR_EXIT_INSTR_OFFSETS
	.align		4
        /*0018*/ 	.byte	0x04, 0x1c
        /*001a*/ 	.short	(.L_52 - .L_51)


	//   ....[0]....
.L_51:
        /*001c*/ 	.word	0x00000010


	//----- nvinfo : EIATTR_SW_WAR
	.align		4
.L_52:
        /*0020*/ 	.byte	0x04, 0x36
        /*0022*/ 	.short	(.L_54 - .L_53)
.L_53:
        /*0024*/ 	.word	0x00000008
.L_54:


//--------------------- .nv.callgraph             --------------------------
	.section	.nv.callgraph,"",@"SHT_CUDA_CALLGRAPH"
	.align	4
	.sectionentsize	8
	.align		4
        /*0000*/ 	.word	0x00000000
	.align		4
        /*0004*/ 	.word	0xffffffff
	.align		4
        /*0008*/ 	.word	0x00000000
	.align		4
        /*000c*/ 	.word	0xfffffffe
	.align		4
        /*0010*/ 	.word	0x00000000
	.align		4
        /*0014*/ 	.word	0xfffffffd
	.align		4
        /*0018*/ 	.word	0x00000000
	.align		4
        /*001c*/ 	.word	0xfffffffc


//--------------------- .nv.constant4             --------------------------
	.section	.nv.constant4,"a",@progbits
	.align	8
	.align		8
.nv.constant4:
        /*0000*/ 	.dword	_ZN41_INTERNAL_5f8ba0fa_4_k_cu_c0df0927_1314594cuda3std3__45__cpo5beginE
	.align		8
        /*0008*/ 	.dword	_ZN41_INTERNAL_5f8ba0fa_4_k_cu_c0df0927_1314594cuda3std3__45__cpo3endE
	.align		8
        /*0010*/ 	.dword	_ZN41_INTERNAL_5f8ba0fa_4_k_cu_c0df0927_1314594cuda3std3__45__cpo6cbeginE
	.align		8
        /*0018*/ 	.dword	_ZN41_INTERNAL_5f8ba0fa_4_k_cu_c0df0927_1314594cuda3std3__45__cpo4cendE
	.align		8
        /*0020*/ 	.dword	_ZN41_INTERNAL_5f8ba0fa_4_k_cu_c0df0927_1314594cuda3std3__45__cpo6rbeginE
	.align		8
        /*0028*/ 	.dword	_ZN41_INTERNAL_5f8ba0fa_4_k_cu_c0df0927_1314594cuda3std3__45__cpo4rendE
	.align		8
        /*0030*/ 	.dword	_ZN41_INTERNAL_5f8ba0fa_4_k_cu_c0df0927_1314594cuda3std3__45__cpo7crbeginE
	.align		8
        /*0038*/ 	.dword	_ZN41_INTERNAL_5f8ba0fa_4_k_cu_c0df0927_1314594cuda3std3__45__cpo5crendE
	.align		8
        /*0040*/ 	.dword	_ZN41_INTERNAL_5f8ba0fa_4_k_cu_c0df0927_1314594cuda3std3__443_GLOBAL__N__5f8ba0fa_4_k_cu_c0df0927_1314596ignoreE
	.align		8
        /*0048*/ 	.dword	_ZN41_INTERNAL_5f8ba0fa_4_k_cu_c0df0927_1314594cuda3std3__419piecewise_constructE
	.align		8
        /*0050*/ 	.dword	_ZN41_INTERNAL_5f8ba0fa_4_k_cu_c0df0927_1314594cuda3std3__48in_placeE
	.align		8
        /*0058*/ 	.dword	_ZN41_INTERNAL_5f8ba0fa_4_k_cu_c0df0927_1314594cuda3std3__420unreachable_sentinelE
	.align		8
        /*0060*/ 	.dword	_ZN41_INTERNAL_5f8ba0fa_4_k_cu_c0df0927_1314594cuda3std3__47nulloptE
	.align		8
        /*0068*/ 	.dword	_ZN41_INTERNAL_5f8ba0fa_4_k_cu_c0df0927_1314594cuda3std3__48unexpectE
	.align		8
        /*0070*/ 	.dword	_ZN41_INTERNAL_5f8ba0fa_4_k_cu_c0df0927_1314594cuda3std6ranges3__45__cpo4swapE
	.align		8
        /*0078*/ 	.dword	_ZN41_INTERNAL_5f8ba0fa_4_k_cu_c0df0927_1314594cuda3std6ranges3__45__cpo9iter_moveE
	.align		8
        /*0080*/ 	.dword	_ZN41_INTERNAL_5f8ba0fa_4_k_cu_c0df0927_1314594cuda3std6ranges3__45__cpo5beginE
	.align		8
        /*0088*/ 	.dword	_ZN41_INTERNAL_5f8ba0fa_4_k_cu_c0df0927_1314594cuda3std6ranges3__45__cpo3endE
	.align		8
        /*0090*/ 	.dword	_ZN41_INTERNAL_5f8ba0fa_4_k_cu_c0df0927_1314594cuda3std6ranges3__45__cpo6cbeginE
	.align		8
        /*0098*/ 	.dword	_ZN41_INTERNAL_5f8ba0fa_4_k_cu_c0df0927_1314594cuda3std6ranges3__45__cpo4cendE
	.align		8
        /*00a0*/ 	.dword	_ZN41_INTERNAL_5f8ba0fa_4_k_cu_c0df0927_1314594cuda3std6ranges3__45__cpo7advanceE
	.align		8
        /*00a8*/ 	.dword	_ZN41_INTERNAL_5f8ba0fa_4_k_cu_c0df0927_1314594cuda3std6ranges3__45__cpo9iter_swapE
	.align		8
        /*00b0*/ 	.dword	_ZN41_INTERNAL_5f8ba0fa_4_k_cu_c0df0927_1314594cuda3std6ranges3__45__cpo4nextE
	.align		8
        /*00b8*/ 	.dword	_ZN41_INTERNAL_5f8ba0fa_4_k_cu_c0df0927_1314594cuda3std6ranges3__45__cpo4prevE
	.align		8
        /*00c0*/ 	.dword	_ZN41_INTERNAL_5f8ba0fa_4_k_cu_c0df0927_1314594cuda3std6ranges3__45__cpo4dataE
	.align		8
        /*00c8*/ 	.dword	_ZN41_INTERNAL_5f8ba0fa_4_k_cu_c0df0927_1314594cuda3std6ranges3__45__cpo5cdataE
	.align		8
        /*00d0*/ 	.dword	_ZN41_INTERNAL_5f8ba0fa_4_k_cu_c0df0927_1314594cuda3std6ranges3__45__cpo4sizeE
	.align		8
        /*00d8*/ 	.dword	_ZN41_INTERNAL_5f8ba0fa_4_k_cu_c0df0927_1314594cuda3std6ranges3__45__cpo5ssizeE
	.align		8
        /*00e0*/ 	.dword	_ZN41_INTERNAL_5f8ba0fa_4_k_cu_c0df0927_1314594cuda3std6ranges3__45__cpo8distanceE
	.align		8
        /*00e8*/ 	.dword	_ZN41_INTERNAL_5f8ba0fa_4_k_cu_c0df0927_1314596thrust24THRUST_300001_SM_1000_NS8cuda_cub3parE
	.align		8
        /*00f0*/ 	.dword	_ZN41_INTERNAL_5f8ba0fa_4_k_cu_c0df0927_1314596thrust24THRUST_300001_SM_1000_NS8cuda_cub10par_nosyncE
	.align		8
        /*00f8*/ 	.dword	_ZN41_INTERNAL_5f8ba0fa_4_k_cu_c0df0927_1314596thrust24THRUST_300001_SM_1000_NS6system6detail10sequential3seqE
	.align		8
        /*0100*/ 	.dword	_ZN41_INTERNAL_5f8ba0fa_4_k_cu_c0df0927_1314596thrust24THRUST_300001_SM_1000_NS12placeholders2_1E
	.align		8
        /*0108*/ 	.dword	_ZN41_INTERNAL_5f8ba0fa_4_k_cu_c0df0927_1314596thrust24THRUST_300001_SM_1000_NS12placeholders2_2E
	.align		8
        /*0110*/ 	.dword	_ZN41_INTERNAL_5f8ba0fa_4_k_cu_c0df0927_1314596thrust24THRUST_300001_SM_1000_NS12placeholders2_3E
	.align		8
        /*0118*/ 	.dword	_ZN41_INTERNAL_5f8ba0fa_4_k_cu_c0df0927_1314596thrust24THRUST_300001_SM_1000_NS12placeholders2_4E
	.align		8
        /*0120*/ 	.dword	_ZN41_INTERNAL_5f8ba0fa_4_k_cu_c0df0927_1314596thrust24THRUST_300001_SM_1000_NS12placeholders2_5E
	.align		8
        /*0128*/ 	.dword	_ZN41_INTERNAL_5f8ba0fa_4_k_cu_c0df0927_1314596thrust24THRUST_300001_SM_1000_NS12placeholders2_6E
	.align		8
        /*0130*/ 	.dword	_ZN41_INTERNAL_5f8ba0fa_4_k_cu_c0df0927_1314596thrust24THRUST_300001_SM_1000_NS12placeholders2_7E
	.align		8
        /*0138*/ 	.dword	_ZN41_INTERNAL_5f8ba0fa_4_k_cu_c0df0927_1314596thrust24THRUST_300001_SM_1000_NS12placeholders2_8E
	.align		8
        /*0140*/ 	.dword	_ZN41_INTERNAL_5f8ba0fa_4_k_cu_c0df0927_1314596thrust24THRUST_300001_SM_1000_NS12placeholders2_9E
	.align		8
        /*0148*/ 	.dword	_ZN41_INTERNAL_5f8ba0fa_4_k_cu_c0df0927_1314596thrust24THRUST_300001_SM_1000_NS12placeholders3_10E
	.align		8
        /*0150*/ 	.dword	_ZN41_INTERNAL_5f8ba0fa_4_k_cu_c0df0927_1314596thrust24THRUST_300001_SM_1000_NS3seqE


//--------------------- .text._ZN3cub18CUB_300001_SM_10006detail11EmptyKernelIvEEvv --------------------------
	.section	.text._ZN3cub18CUB_300001_SM_10006detail11EmptyKernelIvEEvv,"ax",@progbits
	.align	128
        .global         _ZN3cub18CUB_300001_SM_10006detail11EmptyKernelIvEEvv
        .type           _ZN3cub18CUB_300001_SM_10006detail11EmptyKernelIvEEvv,@function
        .size           _ZN3cub18CUB_300001_SM_10006detail11EmptyKernelIvEEvv,(.L_x_1 - _ZN3cub18CUB_300001_SM_10006detail11EmptyKernelIvEEvv)
        .other          _ZN3cub18CUB_300001_SM_10006detail11EmptyKernelIvEEvv,@"STO_CUDA_ENTRY STV_DEFAULT"
_ZN3cub18CUB_300001_SM_10006detail11EmptyKernelIvEEvv:
.text._ZN3cub18CUB_300001_SM_10006detail11EmptyKernelIvEEvv:
[----:B------:R-:W-:Y:S01]  /*0000*/  LDC R1, c[0x0][0x37c] ;  /* 0x0000df00ff017b82 */ /* 0x000fe20000000800 */
[----:B------:R-:W-:Y:S05]  /*0010*/  EXIT ;  /* 0x000000000000794d */ /* 0x000fea0003800000 */
.L_x_0:
[----:B------:R-:W-:-:S00]  /*0020*/  BRA `(.L_x_0) ;  /* 0xfffffffc00fc7947 */ /* 0x000fc0000383ffff */
[----:B------:R-:W-:-:S00]  /*0030*/  NOP ;  /* 0x0000000000007918 */ /* 0x000fc00000000000 */
        /* <DEDUP_REMOVED lines=12> */
.L_x_1:


//--------------------- .nv.shared.reserved.0     --------------------------
	.section	.nv.shared.reserved.0,"aw",@nobits
	.weak		__nv_reservedSMEM_offset_0_alias
	.size		__nv_reservedSMEM_offset_0_alias, 0, 64
	.other		__nv_reservedSMEM_offset_0_alias,@"STO_CUDA_RESERVED_SHARED STV_DEFAULT"
__nv_reservedSMEM_offset_0_alias:
	.zero		0
	.zero		64


//--------------------- .nv.global                --------------------------
	.section	.nv.global,"aw",@nobits
.nv.global:
	.type		_ZN41_INTERNAL_5f8ba0fa_4_k_cu_c0df0927_1314596thrust24THRUST_300001_SM_1000_NS3seqE,@object
	.size		_ZN41_INTERNAL_5f8ba0fa_4_k_cu_c0df0927_1314596thrust24THRUST_300001_SM_1000_NS3seqE,(_ZN41_INTERNAL_5f8ba0fa_4_k_cu_c0df0927_1314594cuda3std3__48in_placeE - _ZN41_INTERNAL_5f8ba0fa_4_k_cu_c0df0927_1314596thrust24THRUST_300001_SM_1000_NS3seqE)
_ZN41_INTERNAL_5f8ba0fa_4_k_cu_c0df0927_1314596thrust24THRUST_300001_SM_1000_NS3seqE:
	.zero		1
	.type		_ZN41_INTERNAL_5f8ba0fa_4_k_cu_c0df0927_1314594cuda3std3__48in_placeE,@object
	.size		_ZN41_INTERNAL_5f8ba0fa_4_k_cu_c0df0927_1314594cuda3std3__48in_placeE,(_ZN41_INTERNAL_5f8ba0fa_4_k_cu_c0df0927_1314594cuda3std6ranges3__45__cpo4sizeE - _ZN41_INTERNAL_5f8ba0fa_4_k_cu_c0df0927_1314594cuda3std3__48in_placeE)
_ZN41_INTERNAL_5f8ba0fa_4_k_cu_c0df0927_1314594cuda3std3__48in_placeE:
	.zero		1
	.type		_ZN41_INTERNAL_5f8ba0fa_4_k_cu_c0df0927_1314594cuda3std6ranges3__45__cpo4sizeE,@object
	.size		_ZN41_INTERNAL_5f8ba0fa_4_k_cu_c0df0927_1314594cuda3std6ranges3__45__cpo4sizeE,(_ZN41_INTERNAL_5f8ba0fa_4_k_cu_c0df0927_1314596thrust24THRUST_300001_SM_1000_NS12placeholders2_3E - _ZN41_INTERNAL_5f8ba0fa_4_k_cu_c0df0927_1314594cuda3std6ranges3__45__cpo4sizeE)
_ZN41_INTERNAL_5f8ba0fa_4_k_cu_c0df0927_1314594cuda3std6ranges3__45__cpo4sizeE:
	.zero		1
	.type		_ZN41_INTERNAL_5f8ba0fa_4_k_cu_c0df0927_1314596thrust24THRUST_300001_SM_1000_NS12placeholders2_3E,@object
	.size		_ZN41_INTERNAL_5f8ba0fa_4_k_cu_c0df0927_1314596thrust24THRUST_300001_SM_1000_NS12placeholders2_3E,(_ZN41_INTERNAL_5f8ba0fa_4_k_cu_c0df0927_1314594cuda3std3__45__cpo6cbeginE - _ZN41_INTERNAL_5f8ba0fa_4_k_cu_c0df0927_1314596thrust24THRUST_300001_SM_1000_NS12placeholders2_3E)
_ZN41_INTERNAL_5f8ba0fa_4_k_cu_c0df0927_1314596thrust24THRUST_300001_SM_1000_NS12placeholders2_3E:
	.zero		1
	.type		_ZN41_INTERNAL_5f8ba0fa_4_k_cu_c0df0927_1314594cuda3std3__45__cpo6cbeginE,@object
	.size		_ZN41_INTERNAL_5f8ba0fa_4_k_cu_c0df0927_1314594cuda3std3__45__cpo6cbeginE,(_ZN41_INTERNAL_5f8ba0fa_4_k_cu_c0df0927_1314594cuda3std6ranges3__45__cpo6cbeginE - _ZN41_INTERNAL_5f8ba0fa_4_k_cu_c0df0927_1314594cuda3std3__45__cpo6cbeginE)
_ZN41_INTERNAL_5f8ba0fa_4_k_cu_c0df0927_1314594cuda3std3__45__cpo6cbeginE:
	.zero		1
	.type		_ZN41_INTERNAL_5f8ba0fa_4_k_cu_c0df0927_1314594cuda3std6ranges3__45__cpo6cbeginE,@object
	.size		_ZN41_INTERNAL_5f8ba0fa_4_k_cu_c0df0927_1314594cuda3std6ranges3__45__cpo6cbeginE,(_ZN41_INTERNAL_5f8ba0fa_4_k_cu_c0df0927_1314596thrust24THRUST_300001_SM_1000_NS12placeholders2_7E - _ZN41_INTERNAL_5f8ba0fa_4_k_cu_c0df0927_1314594cuda3std6ranges3__45__cpo6cbeginE)
_ZN41_INTERNAL_5f8ba0fa_4_k_cu_c0df0927_1314594cuda3std6ranges3__45__cpo6cbeginE:
	.zero		1
	.type		_ZN41_INTERNAL_5f8ba0fa_4_k_cu_c0df0927_1314596thrust24THRUST_300001_SM_1000_NS12placeholders2_7E,@object
	.size		_ZN41_INTERNAL_5f8ba0fa_4_k_cu_c0df0927_1314596thrust24THRUST_300001_SM_1000_NS12placeholders2_7E,(_ZN41_INTERNAL_5f8ba0fa_4_k_cu_c0df0927_1314594cuda3std3__45__cpo7crbeginE - _ZN41_INTERNAL_5f8ba0fa_4_k_cu_c0df0927_1314596thrust24THRUST_300001_SM_1000_NS12placeholders2_7E)
_ZN41_INTERNAL_5f8ba0fa_4_k_cu_c0df0927_1314596thrust24THRUST_300001_SM_1000_NS12placeholders2_7E:
	.zero		1
	.type		_ZN41_INTERNAL_5f8ba0fa_4_k_cu_c0df0927_1314594cuda3std3__45__cpo7crbeginE,@object
	.size		_ZN41_INTERNAL_5f8ba0fa_4_k_cu_c0df0927_1314594cuda3std3__45__cpo7crbeginE,(_ZN41_INTERNAL_5f8ba0fa_4_k_cu_c0df0927_1314594cuda3std6ranges3__45__cpo4nextE - _ZN41_INTERNAL_5f8ba0fa_4_k_cu_c0df0927_1314594cuda3std3__45__cpo7crbeginE)
_ZN41_INTERNAL_5f8ba0fa_4_k_cu_c0df0927_1314594cuda3std3__45__cpo7crbeginE:
	.zero		1
	.type		_ZN41_INTERNAL_5f8ba0fa_4_k_cu_c0df0927_1314594cuda3std6ranges3__45__cpo4nextE,@object
	.size		_ZN41_INTERNAL_5f8ba0fa_4_k_cu_c0df0927_1314594cuda3std6ranges3__45__cpo4nextE,(_ZN41_INTERNAL_5f8ba0fa_4_k_cu_c0df0927_1314594cuda3std6ranges3__45__cpo4swapE - _ZN41_INTERNAL_5f8ba0fa_4_k_cu_c0df0927_1314594cuda3std6ranges3__45__cpo4nextE)
_ZN41_INTERNAL_5f8ba0fa_4_k_cu_c0df0927_1314594cuda3std6ranges3__45__cpo4nextE:
	.zero		1
	.type		_ZN41_INTERNAL_5f8ba0fa_4_k_cu_c0df0927_1314594cuda3std6ranges3__45__cpo4swapE,@object
	.size		_ZN41_INTERNAL_5f8ba0fa_4_k_cu_c0df0927_1314594cuda3std6ranges3__45__cpo4swapE,(_ZN41_INTERNAL_5f8ba0fa_4_k_cu_c0df0927_1314596thrust24THRUST_300001_SM_1000_NS8cuda_cub10par_nosyncE - _ZN41_INTERNAL_5f8ba0fa_4_k_cu_c0df0927_1314594cuda3std6ranges3__45__cpo4swapE)
_ZN41_INTERNAL_5f8ba0fa_4_k_cu_c0df0927_1314594cuda3std6ranges3__45__cpo4swapE:
	.zero		1
	.type		_ZN41_INTERNAL_5f8ba0fa_4_k_cu_c0df0927_1314596thrust24THRUST_300001_SM_1000_NS8cuda_cub10par_nosyncE,@object
	.size		_ZN41_INTERNAL_5f8ba0fa_4_k_cu_c0df0927_1314596thrust24THRUST_300001_SM_1000_NS8cuda_cub10par_nosyncE,(_ZN41_INTERNAL_5f8ba0fa_4_k_cu_c0df0927_1314596thrust24THRUST_300001_SM_1000_NS12placeholders2_9E - _ZN41_INTERNAL_5f8ba0fa_4_k_cu_c0df0927_1314596thrust24THRUST_300001_SM_1000_NS8cuda_cub10par_nosyncE)
_ZN41_INTERNAL_5f8ba0fa_4_k_cu_c0df0927_1314596thrust24THRUST_300001_SM_1000_NS8cuda_cub10par_nosyncE:
	.zero		1
	.type		_ZN41_INTERNAL_5f8ba0fa_4_k_cu_c0df0927_1314596thrust24THRUST_300001_SM_1000_NS12placeholders2_9E,@object
	.size		_ZN41_INTERNAL_5f8ba0fa_4_k_cu_c0df0927_1314596thrust24THRUST_300001_SM_1000_NS12placeholders2_9E,(_ZN41_INTERNAL_5f8ba0fa_4_k_cu_c0df0927_1314594cuda3std3__443_GLOBAL__N__5f8ba0fa_4_k_cu_c0df0927_1314596ignoreE - _ZN41_INTERNAL_5f8ba0fa_4_k_cu_c0df0927_1314596thrust24THRUST_300001_SM_1000_NS12placeholders2_9E)
_ZN41_INTERNAL_5f8ba0fa_4_k_cu_c0df0927_1314596thrust24THRUST_300001_SM_1000_NS12placeholders2_9E:
	.zero		1
	.type		_ZN41_INTERNAL_5f8ba0fa_4_k_cu_c0df0927_1314594cuda3std3__443_GLOBAL__N__5f8ba0fa_4_k_cu_c0df0927_1314596ignoreE,@object
	.size		_ZN41_INTERNAL_5f8ba0fa_4_k_cu_c0df0927_1314594cuda3std3__443_GLOBAL__N__5f8ba0fa_4_k_cu_c0df0927_1314596ignoreE,(_ZN41_INTERNAL_5f8ba0fa_4_k_cu_c0df0927_1314594cuda3std6ranges3__45__cpo4dataE - _ZN41_INTERNAL_5f8ba0fa_4_k_cu_c0df0927_1314594cuda3std3__443_GLOBAL__N__5f8ba0fa_4_k_cu_c0df0927_1314596ignoreE)
_ZN41_INTERNAL_5f8ba0fa_4_k_cu_c0df0927_1314594cuda3std3__443_GLOBAL__N__5f8ba0fa_4_k_cu_c0df0927_1314596ignoreE:
	.zero		1
	.type		_ZN41_INTERNAL_5f8ba0fa_4_k_cu_c0df0927_1314594cuda3std6ranges3__45__cpo4dataE,@object
	.size		_ZN41_INTERNAL_5f8ba0fa_4_k_cu_c0df0927_1314594cuda3std6ranges3__45__cpo4dataE,(_ZN41_INTERNAL_5f8ba0fa_4_k_cu_c0df0927_1314596thrust24THRUST_300001_SM_1000_NS12placeholders2_1E - _ZN41_INTERNAL_5f8ba0fa_4_k_cu_c0df0927_1314594cuda3std6ranges3__45__cpo4dataE)
_ZN41_INTERNAL_5f8ba0fa_4_k_cu_c0df0927_1314594cuda3std6ranges3__45__cpo4dataE:
	.zero		1
	.type		_ZN41_INTERNAL_5f8ba0fa_4_k_cu_c0df0927_1314596thrust24THRUST_300001_SM_1000_NS12placeholders2_1E,@object
	.size		_ZN41_INTERNAL_5f8ba0fa_4_k_cu_c0df0927_1314596thrust24THRUST_300001_SM_1000_NS12placeholders2_1E,(_ZN41_INTERNAL_5f8ba0fa_4_k_cu_c0df0927_1314594cuda3std3__45__cpo5beginE - _ZN41_INTERNAL_5f8ba0fa_4_k_cu_c0df0927_1314596thrust24THRUST_300001_SM_1000_NS12placeholders2_1E)
_ZN41_INTERNAL_5f8ba0fa_4_k_cu_c0df0927_1314596thrust24THRUST_300001_SM_1000_NS12placeholders2_1E:
	.zero		1
	.type		_ZN41_INTERNAL_5f8ba0fa_4_k_cu_c0df0927_1314594cuda3std3__45__cpo5beginE,@object
	.size		_ZN41_INTERNAL_5f8ba0fa_4_k_cu_c0df0927_1314594cuda3std3__45__cpo5beginE,(_ZN41_INTERNAL_5f8ba0fa_4_k_cu_c0df0927_1314594cuda3std6ranges3__45__cpo5beginE - _ZN41_INTERNAL_5f8ba0fa_4_k_cu_c0df0927_1314594cuda3std3__45__cpo5beginE)
_ZN41_INTERNAL_5f8ba0fa_4_k_cu_c0df0927_1314594cuda3std3__45__cpo5beginE:
	.zero		1
	.type		_ZN41_INTERNAL_5f8ba0fa_4_k_cu_c0df0927_1314594cuda3std6ranges3__45__cpo5beginE,@object
	.size		_ZN41_INTERNAL_5f8ba0fa_4_k_cu_c0df0927_1314594cuda3std6ranges3__45__cpo5beginE,(_ZN41_INTERNAL_5f8ba0fa_4_k_cu_c0df0927_1314596thrust24THRUST_300001_SM_1000_NS12placeholders2_5E - _ZN41_INTERNAL_5f8ba0fa_4_k_cu_c0df0927_1314594cuda3std6ranges3__45__cpo5beginE)
_ZN41_INTERNAL_5f8ba0fa_4_k_cu_c0df0927_1314594cuda3std6ranges3__45__cpo5beginE:
	.zero		1
	.type		_ZN41_INTERNAL_5f8ba0fa_4_k_cu_c0df0927_1314596thrust24THRUST_300001_SM_1000_NS12placeholders2_5E,@object
	.size		_ZN41_INTERNAL_5f8ba0fa_4_k_cu_c0df0927_1314596thrust24THRUST_300001_SM_1000_NS12placeholders2_5E,(_ZN41_INTERNAL_5f8ba0fa_4_k_cu_c0df0927_1314594cuda3std3__45__cpo6rbeginE - _ZN41_INTERNAL_5f8ba0fa_4_k_cu_c0df0927_1314596thrust24THRUST_300001_SM_1000_NS12placeholders2_5E)
_ZN41_INTERNAL_5f8ba0fa_4_k_cu_c0df0927_1314596thrust24THRUST_300001_SM_1000_NS12placeholders2_5E:
	.zero		1
	.type		_ZN41_INTERNAL_5f8ba0fa_4_k_cu_c0df0927_1314594cuda3std3__45__cpo6rbeginE,@object
	.size		_ZN41_INTERNAL_5f8ba0fa_4_k_cu_c0df0927_1314594cuda3std3__45__cpo6rbeginE,(_ZN41_INTERNAL_5f8ba0fa_4_k_cu_c0df0927_1314594cuda3std6ranges3__45__cpo7advanceE - _ZN41_INTERNAL_5f8ba0fa_4_k_cu_c0df0927_1314594cuda3std3__45__cpo6rbeginE)
_ZN41_INTERNAL_5f8ba0fa_4_k_cu_c0df0927_1314594cuda3std3__45__cpo6rbeginE:
	.zero		1
	.type		_ZN41_INTERNAL_5f8ba0fa_4_k_cu_c0df0927_1314594cuda3std6ranges3__45__cpo7advanceE,@object
	.size		_ZN41_INTERNAL_5f8ba0fa_4_k_cu_c0df0927_1314594cuda3std6ranges3__45__cpo7advanceE,(_ZN41_INTERNAL_5f8ba0fa_4_k_cu_c0df0927_1314594cuda3std3__47nulloptE - _ZN41_INTERNAL_5f8ba0fa_4_k_cu_c0df0927_1314594cuda3std6ranges3__45__cpo7advanceE)
_ZN41_INTERNAL_5f8ba0fa_4_k_cu_c0df0927_1314594cuda3std6ranges3__45__cpo7advanceE:
	.zero		1
	.type		_ZN41_INTERNAL_5f8ba0fa_4_k_cu_c0df0927_1314594cuda3std3__47nulloptE,@object
	.size		_ZN41_INTERNAL_5f8ba0fa_4_k_cu_c0df0927_1314594cuda3std3__47nulloptE,(_ZN41_INTERNAL_5f8ba0fa_4_k_cu_c0df0927_1314594cuda3std6ranges3__45__cpo8distanceE - _ZN41_INTERNAL_5f8ba0fa_4_k_cu_c0df0927_1314594cuda3std3__47nulloptE)
_ZN41_INTERNAL_5f8ba0fa_4_k_cu_c0df0927_1314594cuda3std3__47nulloptE:
	.zero		1
	.type		_ZN41_INTERNAL_5f8ba0fa_4_k_cu_c0df0927_1314594cuda3std6ranges3__45__cpo8distanceE,@object
	.size		_ZN41_INTERNAL_5f8ba0fa_4_k_cu_c0df0927_1314594cuda3std6ranges3__45__cpo8distanceE,(_ZN41_INTERNAL_5f8ba0fa_4_k_cu_c0df0927_1314596thrust24THRUST_300001_SM_1000_NS12placeholders3_10E - _ZN41_INTERNAL_5f8ba0fa_4_k_cu_c0df0927_1314594cuda3std6ranges3__45__cpo8distanceE)
_ZN41_INTERNAL_5f8ba0fa_4_k_cu_c0df0927_1314594cuda3std6ranges3__45__cpo8distanceE:
	.zero		1
	.type		_ZN41_INTERNAL_5f8ba0fa_4_k_cu_c0df0927_1314596thrust24THRUST_300001_SM_1000_NS12placeholders3_10E,@object
	.size		_ZN41_INTERNAL_5f8ba0fa_4_k_cu_c0df0927_1314596thrust24THRUST_300001_SM_1000_NS12placeholders3_10E,(_ZN41_INTERNAL_5f8ba0fa_4_k_cu_c0df0927_1314594cuda3std3__419piecewise_constructE - _ZN41_INTERNAL_5f8ba0fa_4_k_cu_c0df0927_1314596thrust24THRUST_300001_SM_1000_NS12placeholders3_10E)
_ZN41_INTERNAL_5f8ba0fa_4_k_cu_c0df0927_1314596thrust24THRUST_300001_SM_1000_NS12placeholders3_10E:
	.zero		1
	.type		_ZN41_INTERNAL_5f8ba0fa_4_k_cu_c0df0927_1314594cuda3std3__419piecewise_constructE,@object
	.size		_ZN41_INTERNAL_5f8ba0fa_4_k_cu_c0df0927_1314594cuda3std3__419piecewise_constructE,(_ZN41_INTERNAL_5f8ba0fa_4_k_cu_c0df0927_1314594cuda3std6ranges3__45__cpo5cdataE - _ZN41_INTERNAL_5f8ba0fa_4_k_cu_c0df0927_1314594cuda3std3__419piecewise_constructE)
_ZN41_INTERNAL_5f8ba0fa_4_k_cu_c0df0927_1314594cuda3std3__419piecewise_constructE:
	.zero		1
	.type		_ZN41_INTERNAL_5f8ba0fa_4_k_cu_c0df0927_1314594cuda3std6ranges3__45__cpo5cdataE,@object
	.size		_ZN41_INTERNAL_5f8ba0fa_4_k_cu_c0df0927_1314594cuda3std6ranges3__45__cpo5cdataE,(_ZN41_INTERNAL_5f8ba0fa_4_k_cu_c0df0927_1314596thrust24THRUST_300001_SM_1000_NS12placeholders2_2E - _ZN41_INTERNAL_5f8ba0fa_4_k_cu_c0df0927_1314594cuda3std6ranges3__45__cpo5cdataE)
_ZN41_INTERNAL_5f8ba0fa_4_k_cu_c0df0927_1314594cuda3std6ranges3__45__cpo5cdataE:
	.zero		1
	.type		_ZN41_INTERNAL_5f8ba0fa_4_k_cu_c0df0927_1314596thrust24THRUST_300001_SM_1000_NS12placeholders2_2E,@object
	.size		_ZN41_INTERNAL_5f8ba0fa_4_k_cu_c0df0927_1314596thrust24THRUST_300001_SM_1000_NS12placeholders2_2E,(_ZN41_INTERNAL_5f8ba0fa_4_k_cu_c0df0927_1314594cuda3std3__45__cpo3endE - _ZN41_INTERNAL_5f8ba0fa_4_k_cu_c0df0927_1314596thrust24THRUST_300001_SM_1000_NS12placeholders2_2E)
_ZN41_INTERNAL_5f8ba0fa_4_k_cu_c0df0927_1314596thrust24THRUST_300001_SM_1000_NS12placeholders2_2E:
	.zero		1
	.type		_ZN41_INTERNAL_5f8ba0fa_4_k_cu_c0df0927_1314594cuda3std3__45__cpo3endE,@object
	.size		_ZN41_INTERNAL_5f8ba0fa_4_k_cu_c0df0927_1314594cuda3std3__45__cpo3endE,(_ZN41_INTERNAL_5f8ba0fa_4_k_cu_c0df0927_1314594cuda3std6ranges3__45__cpo3endE - _ZN41_INTERNAL_5f8ba0fa_4_k_cu_c0df0927_1314594cuda3std3__45__cpo3endE)
_ZN41_INTERNAL_5f8ba0fa_4_k_cu_c0df0927_1314594cuda3std3__45__cpo3endE:
	.zero		1
	.type		_ZN41_INTERNAL_5f8ba0fa_4_k_cu_c0df0927_1314594cuda3std6ranges3__45__cpo3endE,@object
	.size		_ZN41_INTERNAL_5f8ba0fa_4_k_cu_c0df0927_1314594cuda3std6ranges3__45__cpo3endE,(_ZN41_INTERNAL_5f8ba0fa_4_k_cu_c0df0927_1314596thrust24THRUST_300001_SM_1000_NS12placeholders2_6E - _ZN41_INTERNAL_5f8ba0fa_4_k_cu_c0df0927_1314594cuda3std6ranges3__45__cpo3endE)
_ZN41_INTERNAL_5f8ba0fa_4_k_cu_c0df0927_1314594cuda3std6ranges3__45__cpo3endE:
	.zero		1
	.type		_ZN41_INTERNAL_5f8ba0fa_4_k_cu_c0df0927_1314596thrust24THRUST_300001_SM_1000_NS12placeholders2_6E,@object
	.size		_ZN41_INTERNAL_5f8ba0fa_4_k_cu_c0df0927_1314596thrust24THRUST_300001_SM_1000_NS12placeholders2_6E,(_ZN41_INTERNAL_5f8ba0fa_4_k_cu_c0df0927_1314594cuda3std3__45__cpo4rendE - _ZN41_INTERNAL_5f8ba0fa_4_k_cu_c0df0927_1314596thrust24THRUST_300001_SM_1000_NS12placeholders2_6E)
_ZN41_INTERNAL_5f8ba0fa_4_k_cu_c0df0927_1314596thrust24THRUST_300001_SM_1000_NS12placeholders2_6E:
	.zero		1
	.type		_ZN41_INTERNAL_5f8ba0fa_4_k_cu_c0df0927_1314594cuda3std3__45__cpo4rendE,@object
	.size		_ZN41_INTERNAL_5f8ba0fa_4_k_cu_c0df0927_1314594cuda3std3__45__cpo4rendE,(_ZN41_INTERNAL_5f8ba0fa_4_k_cu_c0df0927_1314594cuda3std6ranges3__45__cpo9iter_swapE - _ZN41_INTERNAL_5f8ba0fa_4_k_cu_c0df0927_1314594cuda3std3__45__cpo4rendE)
_ZN41_INTERNAL_5f8ba0fa_4_k_cu_c0df0927_1314594cuda3std3__45__cpo4rendE:
	.zero		1
	.type		_ZN41_INTERNAL_5f8ba0fa_4_k_cu_c0df0927_1314594cuda3std6ranges3__45__cpo9iter_swapE,@object
	.size		_ZN41_INTERNAL_5f8ba0fa_4_k_cu_c0df0927_1314594cuda3std6ranges3__45__cpo9iter_swapE,(_ZN41_INTERNAL_5f8ba0fa_4_k_cu_c0df0927_1314594cuda3std3__48unexpectE - _ZN41_INTERNAL_5f8ba0fa_4_k_cu_c0df0927_1314594cuda3std6ranges3__45__cpo9iter_swapE)
_ZN41_INTERNAL_5f8ba0fa_4_k_cu_c0df0927_1314594cuda3std6ranges3__45__cpo9iter_swapE:
	.zero		1
	.type		_ZN41_INTERNAL_5f8ba0fa_4_k_cu_c0df0927_1314594cuda3std3__48unexpectE,@object
	.size		_ZN41_INTERNAL_5f8ba0fa_4_k_cu_c0df0927_1314594cuda3std3__48unexpectE,(_ZN41_INTERNAL_5f8ba0fa_4_k_cu_c0df0927_1314596thrust24THRUST_300001_SM_1000_NS8cuda_cub3parE - _ZN41_INTERNAL_5f8ba0fa_4_k_cu_c0df0927_1314594cuda3std3__48unexpectE)
_ZN41_INTERNAL_5f8ba0fa_4_k_cu_c0df0927_1314594cuda3std3__48unexpectE:
	.zero		1
	.type		_ZN41_INTERNAL_5f8ba0fa_4_k_cu_c0df0927_1314596thrust24THRUST_300001_SM_1000_NS8cuda_cub3parE,@object
	.size		_ZN41_INTERNAL_5f8ba0fa_4_k_cu_c0df0927_1314596thrust24THRUST_300001_SM_1000_NS8cuda_cub3parE,(_ZN41_INTERNAL_5f8ba0fa_4_k_cu_c0df0927_1314596thrust24THRUST_300001_SM_1000_NS12placeholders2_4E - _ZN41_INTERNAL_5f8ba0fa_4_k_cu_c0df0927_1314596thrust24THRUST_300001_SM_1000_NS8cuda_cub3parE)
_ZN41_INTERNAL_5f8ba0fa_4_k_cu_c0df0927_1314596thrust24THRUST_300001_SM_1000_NS8cuda_cub3parE:
	.zero		1
	.type		_ZN41_INTERNAL_5f8ba0fa_4_k_cu_c0df0927_1314596thrust24THRUST_300001_SM_1000_NS12placeholders2_4E,@object
	.size		_ZN41_INTERNAL_5f8ba0fa_4_k_cu_c0df0927_1314596thrust24THRUST_300001_SM_1000_NS12placeholders2_4E,(_ZN41_INTERNAL_5f8ba0fa_4_k_cu_c0df0927_1314594cuda3std3__45__cpo4cendE - _ZN41_INTERNAL_5f8ba0fa_4_k_cu_c0df0927_1314596thrust24THRUST_300001_SM_1000_NS12placeholders2_4E)
_ZN41_INTERNAL_5f8ba0fa_4_k_cu_c0df0927_1314596thrust24THRUST_300001_SM_1000_NS12placeholders2_4E:
	.zero		1
	.type		_ZN41_INTERNAL_5f8ba0fa_4_k_cu_c0df0927_1314594cuda3std3__45__cpo4cendE,@object
	.size		_ZN41_INTERNAL_5f8ba0fa_4_k_cu_c0df0927_1314594cuda3std3__45__cpo4cendE,(_ZN41_INTERNAL_5f8ba0fa_4_k_cu_c0df0927_1314594cuda3std6ranges3__45__cpo4cendE - _ZN41_INTERNAL_5f8ba0fa_4_k_cu_c0df0927_1314594cuda3std3__45__cpo4cendE)
_ZN41_INTERNAL_5f8ba0fa_4_k_cu_c0df0927_1314594cuda3std3__45__cpo4cendE:
	.zero		1
	.type		_ZN41_INTERNAL_5f8ba0fa_4_k_cu_c0df0927_1314594cuda3std6ranges3__45__cpo4cendE,@object
	.size		_ZN41_INTERNAL_5f8ba0fa_4_k_cu_c0df0927_1314594cuda3std6ranges3__45__cpo4cendE,(_ZN41_INTERNAL_5f8ba0fa_4_k_cu_c0df0927_1314594cuda3std3__420unreachable_sentinelE - _ZN41_INTERNAL_5f8ba0fa_4_k_cu_c0df0927_1314594cuda3std6ranges3__45__cpo4cendE)
_ZN41_INTERNAL_5f8ba0fa_4_k_cu_c0df0927_1314594cuda3std6ranges3__45__cpo4cendE:
	.zero		1
	.type		_ZN41_INTERNAL_5f8ba0fa_4_k_cu_c0df0927_1314594cuda3std3__420unreachable_sentinelE,@object
	.size		_ZN41_INTERNAL_5f8ba0fa_4_k_cu_c0df0927_1314594cuda3std3__420unreachable_sentinelE,(_ZN41_INTERNAL_5f8ba0fa_4_k_cu_c0df0927_1314594cuda3std6ranges3__45__cpo5ssizeE - _ZN41_INTERNAL_5f8ba0fa_4_k_cu_c0df0927_1314594cuda3std3__420unreachable_sentinelE)
_ZN41_INTERNAL_5f8ba0fa_4_k_cu_c0df0927_1314594cuda3std3__420unreachable_sentinelE:
	.zero		1
	.type		_ZN41_INTERNAL_5f8ba0fa_4_k_cu_c0df0927_1314594cuda3std6ranges3__45__cpo5ssizeE,@object
	.size		_ZN41_INTERNAL_5f8ba0fa_4_k_cu_c0df0927_1314594cuda3std6ranges3__45__cpo5ssizeE,(_ZN41_INTERNAL_5f8ba0fa_4_k_cu_c0df0927_1314596thrust24THRUST_300001_SM_1000_NS12placeholders2_8E - _ZN41_INTERNAL_5f8ba0fa_4_k_cu_c0df0927_1314594cuda3std6ranges3__45__cpo5ssizeE)
_ZN41_INTERNAL_5f8ba0fa_4_k_cu_c0df0927_1314594cuda3std6ranges3__45__cpo5ssizeE:
	.zero		1
	.type		_ZN41_INTERNAL_5f8ba0fa_4_k_cu_c0df0927_1314596thrust24THRUST_300001_SM_1000_NS12placeholders2_8E,@object
	.size		_ZN41_INTERNAL_5f8ba0fa_4_k_cu_c0df0927_1314596thrust24THRUST_300001_SM_1000_NS12placeholders2_8E,(_ZN41_INTERNAL_5f8ba0fa_4_k_cu_c0df0927_1314594cuda3std3__45__cpo5crendE - _ZN41_INTERNAL_5f8ba0fa_4_k_cu_c0df0927_1314596thrust24THRUST_300001_SM_1000_NS12placeholders2_8E)
_ZN41_INTERNAL_5f8ba0fa_4_k_cu_c0df0927_1314596thrust24THRUST_300001_SM_1000_NS12placeholders2_8E:
	.zero		1
	.type		_ZN41_INTERNAL_5f8ba0fa_4_k_cu_c0df0927_1314594cuda3std3__45__cpo5crendE,@object
	.size		_ZN41_INTERNAL_5f8ba0fa_4_k_cu_c0df0927_1314594cuda3std3__45__cpo5crendE,(_ZN41_INTERNAL_5f8ba0fa_4_k_cu_c0df0927_1314594cuda3std6ranges3__45__cpo4prevE - _ZN41_INTERNAL_5f8ba0fa_4_k_cu_c0df0927_1314594cuda3std3__45__cpo5crendE)
_ZN41_INTERNAL_5f8ba0fa_4_k_cu_c0df0927_1314594cuda3std3__45__cpo5crendE:
	.zero		1
	.type		_ZN41_INTERNAL_5f8ba0fa_4_k_cu_c0df0927_1314594cuda3std6ranges3__45__cpo4prevE,@object
	.size		_ZN41_INTERNAL_5f8ba0fa_4_k_cu_c0df0927_1314594cuda3std6ranges3__45__cpo4prevE,(_ZN41_INTERNAL_5f8ba0fa_4_k_cu_c0df0927_1314594cuda3std6ranges3__45__cpo9iter_moveE - _ZN41_INTERNAL_5f8ba0fa_4_k_cu_c0df0927_1314594cuda3std6ranges3__45__cpo4prevE)
_ZN41_INTERNAL_5f8ba0fa_4_k_cu_c0df0927_1314594cuda3std6ranges3__45__cpo4prevE:
	.zero		1
	.type		_ZN41_INTERNAL_5f8ba0fa_4_k_cu_c0df0927_1314594cuda3std6ranges3__45__cpo9iter_moveE,@object
	.size		_ZN41_INTERNAL_5f8ba0fa_4_k_cu_c0df0927_1314594cuda3std6ranges3__45__cpo9iter_moveE,(_ZN41_INTERNAL_5f8ba0fa_4_k_cu_c0df0927_1314596thrust24THRUST_300001_SM_1000_NS6system6detail10sequential3seqE - _ZN41_INTERNAL_5f8ba0fa_4_k_cu_c0df0927_1314594cuda3std6ranges3__45__cpo9iter_moveE)
_ZN41_INTERNAL_5f8ba0fa_4_k_cu_c0df0927_1314594cuda3std6ranges3__45__cpo9iter_moveE:
	.zero		1
	.type		_ZN41_INTERNAL_5f8ba0fa_4_k_cu_c0df0927_1314596thrust24THRUST_300001_SM_1000_NS6system6detail10sequential3seqE,@object
	.size		_ZN41_INTERNAL_5f8ba0fa_4_k_cu_c0df0927_1314596thrust24THRUST_300001_SM_1000_NS6system6detail10sequential3seqE,(.L_31 - _ZN41_INTERNAL_5f8ba0fa_4_k_cu_c0df0927_1314596thrust24THRUST_300001_SM_1000_NS6system6detail10sequential3seqE)
_ZN41_INTERNAL_5f8ba0fa_4_k_cu_c0df0927_1314596thrust24THRUST_300001_SM_1000_NS6system6detail10sequential3seqE:
	.zero		1
.L_31:


//--------------------- .nv.constant0._ZN3cub18CUB_300001_SM_10006detail11EmptyKernelIvEEvv --------------------------
	.section	.nv.constant0._ZN3cub18CUB_300001_SM_10006detail11EmptyKernelIvEEvv,"a",@progbits
	.sectionflags	@""
	.align	4
.nv.constant0._ZN3cub18CUB_300001_SM_10006detail11EmptyKernelIvEEvv:
	.zero		896


//--------------------- SYMBOLS --------------------------

	.type		.nv.reservedSmem.offset0,@object
	.size		.nv.reservedSmem.offset0,0x4
